	.headerflags	@"EF_CUDA_TEXMODE_UNIFIED EF_CUDA_64BIT_ADDRESS EF_CUDA_ACCELERATORS EF_CUDA_SM90 EF_CUDA_VIRTUAL_SM(EF_CUDA_SM90)"
	.elftype	@"ET_EXEC"


//--------------------- .nv.info                  --------------------------
	.section	.nv.info,"",@"SHT_CUDA_INFO"
	.align	4


	//----- nvinfo : EIATTR_REGCOUNT
	.align		4
        /*0000*/ 	.byte	0x04, 0x2f
        /*0002*/ 	.short	(.L_1 - .L_0)
	.align		4
.L_0:
        /*0004*/ 	.word	index@(triton_poi_fused_cat_2)
        /*0008*/ 	.word	0x00000020


	//----- nvinfo : EIATTR_MIN_STACK_SIZE
	.align		4
.L_1:
        /*000c*/ 	.byte	0x04, 0x12
        /*000e*/ 	.short	(.L_3 - .L_2)
	.align		4
.L_2:
        /*0010*/ 	.word	index@(triton_poi_fused_cat_2)
        /*0014*/ 	.word	0x00000000


	//----- nvinfo : EIATTR_FRAME_SIZE
	.align		4
.L_3:
        /*0018*/ 	.byte	0x04, 0x11
        /*001a*/ 	.short	(.L_5 - .L_4)
	.align		4
.L_4:
        /*001c*/ 	.word	index@(triton_poi_fused_cat_2)
        /*0020*/ 	.word	0x00000000


	//----- nvinfo : EIATTR_MIN_STACK_SIZE
	.align		4
.L_5:
        /*0024*/ 	.byte	0x04, 0x12
        /*0026*/ 	.short	(.L_7 - .L_6)
	.align		4
.L_6:
        /*0028*/ 	.word	index@(triton_poi_fused_cat_2)
        /*002c*/ 	.word	0x00000000
.L_7:


//--------------------- .nv.info.triton_poi_fused_cat_2 --------------------------
	.section	.nv.info.triton_poi_fused_cat_2,"",@"SHT_CUDA_INFO"
	.sectionflags	@""
	.align	4


	//----- nvinfo : EIATTR_CUDA_API_VERSION
	.align		4
        /*0000*/ 	.byte	0x04, 0x37
        /*0002*/ 	.short	(.L_9 - .L_8)
.L_8:
        /*0004*/ 	.word	0x0000007c


	//----- nvinfo : EIATTR_KPARAM_INFO
	.align		4
.L_9:
        /*0008*/ 	.byte	0x04, 0x17
        /*000a*/ 	.short	(.L_11 - .L_10)
.L_10:
        /*000c*/ 	.word	0x00000000
        /*0010*/ 	.short	0x0004
        /*0012*/ 	.short	0x0020
        /*0014*/ 	.byte	0x00, 0xf0, 0x11, 0x00


	//----- nvinfo : EIATTR_KPARAM_INFO
	.align		4
.L_11:
        /*0018*/ 	.byte	0x04, 0x17
        /*001a*/ 	.short	(.L_13 - .L_12)
.L_12:
        /*001c*/ 	.word	0x00000000
        /*0020*/ 	.short	0x0003
        /*0022*/ 	.short	0x0018
        /*0024*/ 	.byte	0x00, 0xf4, 0x21, 0x00


	//----- nvinfo : EIATTR_KPARAM_INFO
	.align		4
.L_13:
        /*0028*/ 	.byte	0x04, 0x17
        /*002a*/ 	.short	(.L_15 - .L_14)
.L_14:
        /*002c*/ 	.word	0x00000000
        /*0030*/ 	.short	0x0002
        /*0032*/ 	.short	0x0010
        /*0034*/ 	.byte	0x00, 0xf4, 0x21, 0x00


	//----- nvinfo : EIATTR_KPARAM_INFO
	.align		4
.L_15:
        /*0038*/ 	.byte	0x04, 0x17
        /*003a*/ 	.short	(.L_17 - .L_16)
.L_16:
        /*003c*/ 	.word	0x00000000
        /*0040*/ 	.short	0x0001
        /*0042*/ 	.short	0x0008
        /*0044*/ 	.byte	0x00, 0xf4, 0x21, 0x00


	//----- nvinfo : EIATTR_KPARAM_INFO
	.align		4
.L_17:
        /*0048*/ 	.byte	0x04, 0x17
        /*004a*/ 	.short	(.L_19 - .L_18)
.L_18:
        /*004c*/ 	.word	0x00000000
        /*0050*/ 	.short	0x0000
        /*0052*/ 	.short	0x0000
        /*0054*/ 	.byte	0x00, 0xf4, 0x21, 0x00


	//----- nvinfo : EIATTR_SPARSE_MMA_MASK
	.align		4
.L_19:
        /*0058*/ 	.byte	0x03, 0x50
        /*005a*/ 	.short	0x0000


	//----- nvinfo : EIATTR_MAXREG_COUNT
	.align		4
        /*005c*/ 	.byte	0x03, 0x1b
        /*005e*/ 	.short	0x00ff


	//----- nvinfo : EIATTR_EXIT_INSTR_OFFSETS
	.align		4
        /*0060*/ 	.byte	0x04, 0x1c
        /*0062*/ 	.short	(.L_21 - .L_20)


	//   ....[0]....
.L_20:
        /*0064*/ 	.word	0x00000a40


	//----- nvinfo : EIATTR_REQNTID
	.align		4
.L_21:
        /*0068*/ 	.byte	0x04, 0x10
        /*006a*/ 	.short	(.L_23 - .L_22)
.L_22:
        /*006c*/ 	.word	0x00000080
        /*0070*/ 	.word	0x00000001
        /*0074*/ 	.word	0x00000001


	//----- nvinfo : EIATTR_CBANK_PARAM_SIZE
	.align		4
.L_23:
        /*0078*/ 	.byte	0x03, 0x19
        /*007a*/ 	.short	0x0024


	//----- nvinfo : EIATTR_PARAM_CBANK
	.align		4
        /*007c*/ 	.byte	0x04, 0x0a
        /*007e*/ 	.short	(.L_25 - .L_24)
	.align		4
.L_24:
        /*0080*/ 	.word	index@(.nv.constant0.triton_poi_fused_cat_2)
        /*0084*/ 	.short	0x0210
        /*0086*/ 	.short	0x0024


	//----- nvinfo : EIATTR_SW_WAR
	.align		4
.L_25:
        /*0088*/ 	.byte	0x04, 0x36
        /*008a*/ 	.short	(.L_27 - .L_26)
.L_26:
        /*008c*/ 	.word	0x00000008
.L_27:


//--------------------- .nv.callgraph             --------------------------
	.section	.nv.callgraph,"",@"SHT_CUDA_CALLGRAPH"
	.align	4
	.sectionentsize	8
	.align		4
        /*0000*/ 	.word	0x00000000
	.align		4
        /*0004*/ 	.word	0xffffffff
	.align		4
        /*0008*/ 	.word	0x00000000
	.align		4
        /*000c*/ 	.word	0xfffffffe
	.align		4
        /*0010*/ 	.word	0x00000000
	.align		4
        /*0014*/ 	.word	0xfffffffd
	.align		4
        /*0018*/ 	.word	0x00000000
	.align		4
        /*001c*/ 	.word	0xfffffffc


//--------------------- .text.triton_poi_fused_cat_2 --------------------------
	.section	.text.triton_poi_fused_cat_2,"ax",@progbits
	.align	128
        .global         triton_poi_fused_cat_2
        .type           triton_poi_fused_cat_2,@function
        .size           triton_poi_fused_cat_2,(.L_x_1 - triton_poi_fused_cat_2)
        .other          triton_poi_fused_cat_2,@"STO_CUDA_ENTRY STV_DEFAULT"
triton_poi_fused_cat_2:
.text.triton_poi_fused_cat_2:
[----:B------:R-:W-:Y:S01]  /*0000*/  LDC R1, c[0x0][0x28] ;  /* 0x00000a00ff017b82 */ /* 0x000fe20000000800 */
[----:B------:R-:W1:Y:S07]  /*0010*/  S2R R0, SR_TID.X ;  /* 0x0000000000007919 */ /* 0x000e6e0000002100 */
[----:B------:R-:W2:Y:S01]  /*0020*/  LDC.64 R2, c[0x0][0x218] ;  /* 0x00008600ff027b82 */ /* 0x000ea20000000a00 */
[----:B------:R-:W-:Y:S02]  /*0030*/  CS2R R12, SRZ ;  /* 0x00000000000c7805 */ /* 0x000fe4000001ff00 */
[----:B------:R-:W-:Y:S01]  /*0040*/  CS2R R14, SRZ ;  /* 0x00000000000e7805 */ /* 0x000fe2000001ff00 */
[----:B------:R-:W3:Y:S01]  /*0050*/  S2R R17, SR_CTAID.X ;  /* 0x0000000000117919 */ /* 0x000ee20000002500 */
[----:B------:R-:W-:Y:S01]  /*0060*/  ULDC.64 UR4, c[0x0][0x208] ;  /* 0x0000820000047ab9 */ /* 0x000fe20000000a00 */
[----:B------:R-:W-:Y:S01]  /*0070*/  ULDC.64 UR6, c[0x0][0x220] ;  /* 0x0000880000067ab9 */ /* 0x000fe20000000a00 */
[----:B-1----:R-:W-:-:S04]  /*0080*/  SHF.L.U32 R0, R0, 0x2, RZ ;  /* 0x0000000200007819 */ /* 0x002fc800000006ff */
[----:B------:R-:W-:-:S04]  /*0090*/  LOP3.LUT R0, R0, 0x1fc, RZ, 0xc0, !PT ;  /* 0x000001fc00007812 */ /* 0x000fc800078ec0ff */
[----:B---3--:R-:W-:-:S04]  /*00a0*/  LEA R17, R17, R0, 0x9 ;  /* 0x0000000011117211 */ /* 0x008fc800078e48ff */
[----:B------:R-:W-:-:S04]  /*00b0*/  SHF.R.S32.HI R0, RZ, 0x1f, R17 ;  /* 0x0000001fff007819 */ /* 0x000fc80000011411 */
[CC--:B------:R-:W-:Y:S02]  /*00c0*/  LEA.HI R4, R0.reuse, R17.reuse, RZ, 0xc ;  /* 0x0000001100047211 */ /* 0x0c0fe400078f60ff */
[----:B------:R-:W-:Y:S02]  /*00d0*/  LEA.HI R0, R0, R17, RZ, 0xe ;  /* 0x0000001100007211 */ /* 0x000fe400078f70ff */
[----:B------:R-:W-:Y:S02]  /*00e0*/  SHF.R.S32.HI R5, RZ, 0xc, R4 ;  /* 0x0000000cff057819 */ /* 0x000fe40000011404 */
[----:B------:R-:W-:Y:S02]  /*00f0*/  SHF.R.S32.HI R7, RZ, 0xe, R0 ;  /* 0x0000000eff077819 */ /* 0x000fe40000011400 */
[----:B------:R-:W-:Y:S02]  /*0100*/  LEA.HI R6, R5, R5, RZ, 0x2 ;  /* 0x0000000505067211 */ /* 0x000fe400078f10ff */
[----:B------:R-:W-:-:S02]  /*0110*/  LOP3.LUT R0, R0, 0xffffc000, RZ, 0xc0, !PT ;  /* 0xffffc00000007812 */ /* 0x000fc400078ec0ff */
[----:B------:R-:W-:Y:S02]  /*0120*/  LOP3.LUT R6, R6, 0xfffffffc, RZ, 0xc0, !PT ;  /* 0xfffffffc06067812 */ /* 0x000fe400078ec0ff */
[----:B------:R-:W-:Y:S02]  /*0130*/  SHF.L.U32 R7, R7, 0xd, RZ ;  /* 0x0000000d07077819 */ /* 0x000fe400000006ff */
[----:B------:R-:W-:Y:S02]  /*0140*/  IADD3 R6, R5, -R6, RZ ;  /* 0x8000000605067210 */ /* 0x000fe40007ffe0ff */
[----:B------:R-:W-:Y:S02]  /*0150*/  IADD3 R5, R7, R17, -R0 ;  /* 0x0000001107057210 */ /* 0x000fe40007ffe800 */
[----:B------:R-:W-:-:S03]  /*0160*/  ISETP.GE.AND P0, PT, R6, 0x2, PT ;  /* 0x000000020600780c */ /* 0x000fc60003f06270 */
[----:B--2---:R-:W-:-:S10]  /*0170*/  IMAD.WIDE R2, R5, 0x4, R2 ;  /* 0x0000000405027825 */ /* 0x004fd400078e0202 */
[----:B------:R1:W2:Y:S01]  /*0180*/  @!P0 LDG.E.128 R12, desc[UR4][R2.64] ;  /* 0x00000004020c8981 */ /* 0x0002a2000c1e1d00 */
[----:B------:R-:W-:Y:S02]  /*0190*/  LOP3.LUT R4, R4, 0xfffff000, RZ, 0xc0, !PT ;  /* 0xfffff00004047812 */ /* 0x000fe400078ec0ff */
[----:B------:R-:W-:Y:S02]  /*01a0*/  CS2R R10, SRZ ;  /* 0x00000000000a7805 */ /* 0x000fe4000001ff00 */
[----:B------:R-:W-:Y:S02]  /*01b0*/  SHF.L.U32 R0, R6, 0xc, RZ ;  /* 0x0000000c06007819 */ /* 0x000fe400000006ff */
[----:B------:R-:W-:Y:S02]  /*01c0*/  IADD3 R4, R17, -R4, RZ ;  /* 0x8000000411047210 */ /* 0x000fe40007ffe0ff */
[--C-:B------:R-:W-:Y:S02]  /*01d0*/  SHF.R.S32.HI R9, RZ, 0x1f, R7.reuse ;  /* 0x0000001fff097819 */ /* 0x100fe40000011407 */
[----:B------:R-:W-:Y:S01]  /*01e0*/  IADD3 R7, P1, P3, R0, R4, R7 ;  /* 0x0000000400077210 */ /* 0x000fe20007b3e007 */
[----:B-1----:R-:W1:Y:S01]  /*01f0*/  LDC.64 R2, c[0x0][0x210] ;  /* 0x00008400ff027b82 */ /* 0x002e620000000a00 */
[----:B------:R-:W-:-:S02]  /*0200*/  SHF.R.S32.HI R4, RZ, 0x1f, R4 ;  /* 0x0000001fff047819 */ /* 0x000fc40000011404 */
[----:B------:R-:W-:Y:S02]  /*0210*/  SHF.R.S32.HI R0, RZ, 0x1f, R0 ;  /* 0x0000001fff007819 */ /* 0x000fe40000011400 */
[----:B------:R-:W-:Y:S02]  /*0220*/  ISETP.GT.AND P2, PT, R6, 0x1, PT ;  /* 0x000000010600780c */ /* 0x000fe40003f44270 */
[----:B------:R-:W-:Y:S02]  /*0230*/  IADD3.X R0, R0, R4, R9, P1, P3 ;  /* 0x0000000400007210 */ /* 0x000fe40000fe6409 */
[----:B------:R-:W-:Y:S02]  /*0240*/  CS2R R8, SRZ ;  /* 0x0000000000087805 */ /* 0x000fe4000001ff00 */
[----:B------:R-:W-:-:S04]  /*0250*/  LEA R18, P1, R7, UR6, 0x2 ;  /* 0x0000000607127c11 */ /* 0x000fc8000f8210ff */
[----:B------:R-:W-:-:S05]  /*0260*/  LEA.HI.X R19, R7, UR7, R0, 0x2, P1 ;  /* 0x0000000707137c11 */ /* 0x000fca00088f1400 */
[----:B------:R-:W3:Y:S01]  /*0270*/  @P2 LDG.E.128 R8, desc[UR4][R18.64+-0x8000] ;  /* 0xff80000412082981 */ /* 0x000ee2000c1e1d00 */
[----:B------:R-:W-:Y:S01]  /*0280*/  CS2R R6, SRZ ;  /* 0x0000000000067805 */ /* 0x000fe2000001ff00 */
[----:B-1----:R-:W-:Y:S01]  /*0290*/  IMAD.WIDE R2, R5, 0x4, R2 ;  /* 0x0000000405027825 */ /* 0x002fe200078e0202 */
[----:B------:R-:W-:-:S06]  /*02a0*/  CS2R R4, SRZ ;  /* 0x0000000000047805 */ /* 0x000fcc000001ff00 */
[----:B------:R1:W4:Y:S01]  /*02b0*/  @!P0 LDG.E.128 R4, desc[UR4][R2.64] ;  /* 0x0000000402048981 */ /* 0x000322000c1e1d00 */
[----:B--2---:R-:W-:Y:S02]  /*02c0*/  SEL R12, R12, RZ, !P0 ;  /* 0x000000ff0c0c7207 */ /* 0x004fe40004000000 */
[----:B------:R-:W-:Y:S02]  /*02d0*/  SEL R13, R13, RZ, !P0 ;  /* 0x000000ff0d0d7207 */ /* 0x000fe40004000000 */
[----:B------:R-:W-:Y:S01]  /*02e0*/  SEL R14, R14, RZ, !P0 ;  /* 0x000000ff0e0e7207 */ /* 0x000fe20004000000 */
[----:B------:R-:W-:Y:S01]  /*02f0*/  FADD R0, RZ, -R12 ;  /* 0x8000000cff007221 */ /* 0x000fe20000000000 */
[----:B------:R-:W-:-:S03]  /*0300*/  SEL R15, R15, RZ, !P0 ;  /* 0x000000ff0f0f7207 */ /* 0x000fc60004000000 */
[----:B------:R-:W-:Y:S01]  /*0310*/  FMUL R16, R0, 1.4426950216293334961 ;  /* 0x3fb8aa3b00107820 */ /* 0x000fe20000400000 */
[----:B------:R-:W-:Y:S01]  /*0320*/  FADD R0, RZ, -R13 ;  /* 0x8000000dff007221 */ /* 0x000fe20000000000 */
[----:B-1----:R-:W-:-:S03]  /*0330*/  FADD R3, RZ, -R15 ;  /* 0x8000000fff037221 */ /* 0x002fc60000000000 */
[----:B------:R-:W-:Y:S01]  /*0340*/  FSETP.GEU.AND P1, PT, R16, -126, PT ;  /* 0xc2fc00001000780b */ /* 0x000fe20003f2e000 */
[----:B------:R-:W-:Y:S01]  /*0350*/  FMUL R20, R0, 1.4426950216293334961 ;  /* 0x3fb8aa3b00147820 */ /* 0x000fe20000400000 */
[----:B------:R-:W-:Y:S01]  /*0360*/  FADD R0, RZ, -R14 ;  /* 0x8000000eff007221 */ /* 0x000fe20000000000 */
[----:B------:R-:W-:-:S03]  /*0370*/  FMUL R3, R3, 1.4426950216293334961 ;  /* 0x3fb8aa3b03037820 */ /* 0x000fc60000400000 */
[----:B------:R-:W-:Y:S01]  /*0380*/  FSETP.GEU.AND P4, PT, R20, -126, PT ;  /* 0xc2fc00001400780b */ /* 0x000fe20003f8e000 */
[----:B------:R-:W-:Y:S01]  /*0390*/  FMUL R21, R0, 1.4426950216293334961 ;  /* 0x3fb8aa3b00157820 */ /* 0x000fe20000400000 */
[----:B------:R-:W-:-:S04]  /*03a0*/  FSETP.GEU.AND P6, PT, R3, -126, PT ;  /* 0xc2fc00000300780b */ /* 0x000fc80003fce000 */
[----:B------:R-:W-:Y:S01]  /*03b0*/  FSETP.GEU.AND P5, PT, R21, -126, PT ;  /* 0xc2fc00001500780b */ /* 0x000fe20003fae000 */
[----:B------:R-:W-:Y:S01]  /*03c0*/  @!P1 FMUL R16, R16, 0.5 ;  /* 0x3f00000010109820 */ /* 0x000fe20000400000 */
[----:B---3--:R-:W-:Y:S02]  /*03d0*/  SEL R8, R8, RZ, P2 ;  /* 0x000000ff08087207 */ /* 0x008fe40001000000 */
[----:B------:R-:W-:Y:S01]  /*03e0*/  SEL R9, R9, RZ, P2 ;  /* 0x000000ff09097207 */ /* 0x000fe20001000000 */
[----:B------:R-:W1:Y:S01]  /*03f0*/  MUFU.EX2 R18, R16 ;  /* 0x0000001000127308 */ /* 0x000e620000000800 */
[----:B------:R-:W-:Y:S01]  /*0400*/  SEL R10, R10, RZ, P2 ;  /* 0x000000ff0a0a7207 */ /* 0x000fe20001000000 */
[----:B------:R-:W-:Y:S01]  /*0410*/  FADD R19, RZ, -R8 ;  /* 0x80000008ff137221 */ /* 0x000fe20000000000 */
[----:B------:R-:W-:Y:S01]  /*0420*/  @!P4 FMUL R20, R20, 0.5 ;  /* 0x3f0000001414c820 */ /* 0x000fe20000400000 */
[----:B------:R-:W-:Y:S01]  /*0430*/  SEL R11, R11, RZ, P2 ;  /* 0x000000ff0b0b7207 */ /* 0x000fe20001000000 */
[----:B------:R-:W-:Y:S01]  /*0440*/  @!P6 FMUL R3, R3, 0.5 ;  /* 0x3f0000000303e820 */ /* 0x000fe20000400000 */
[----:B------:R-:W-:Y:S01]  /*0450*/  FMUL R19, R19, 1.4426950216293334961 ;  /* 0x3fb8aa3b13137820 */ /* 0x000fe20000400000 */
[----:B------:R-:W-:Y:S01]  /*0460*/  FADD R22, RZ, -R10 ;  /* 0x8000000aff167221 */ /* 0x000fe20000000000 */
[----:B------:R2:W3:Y:S01]  /*0470*/  MUFU.EX2 R2, R20 ;  /* 0x0000001400027308 */ /* 0x0004e20000000800 */
[----:B------:R-:W-:Y:S01]  /*0480*/  @!P5 FMUL R21, R21, 0.5 ;  /* 0x3f0000001515d820 */ /* 0x000fe20000400000 */
[----:B----4-:R-:W-:Y:S01]  /*0490*/  SEL R29, R4, RZ, !P0 ;  /* 0x000000ff041d7207 */ /* 0x010fe20004000000 */
[----:B------:R-:W-:Y:S01]  /*04a0*/  FMUL R27, R22, 1.4426950216293334961 ;  /* 0x3fb8aa3b161b7820 */ /* 0x000fe20000400000 */
[----:B------:R-:W-:Y:S01]  /*04b0*/  FADD R22, RZ, -R11 ;  /* 0x8000000bff167221 */ /* 0x000fe20000000000 */
[----:B-1----:R-:W-:Y:S01]  /*04c0*/  @!P1 FMUL R18, R18, R18 ;  /* 0x0000001212129220 */ /* 0x002fe20000400000 */
[----:B------:R-:W-:Y:S01]  /*04d0*/  FSETP.GEU.AND P1, PT, R19, -126, PT ;  /* 0xc2fc00001300780b */ /* 0x000fe20003f2e000 */
[----:B--2---:R-:W-:Y:S01]  /*04e0*/  HFMA2.MMA R20, -RZ, RZ, 1.625, 0 ;  /* 0x3e800000ff147435 */ /* 0x004fe200000001ff */
[----:B------:R-:W-:Y:S01]  /*04f0*/  FMUL R22, R22, 1.4426950216293334961 ;  /* 0x3fb8aa3b16167820 */ /* 0x000fe20000400000 */
[----:B------:R-:W-:Y:S01]  /*0500*/  FADD R0, R18, 1 ;  /* 0x3f80000012007421 */ /* 0x000fe20000000000 */
[----:B------:R-:W-:Y:S01]  /*0510*/  FADD R18, RZ, -R9 ;  /* 0x80000009ff127221 */ /* 0x000fe20000000000 */
[----:B------:R-:W1:Y:S01]  /*0520*/  MUFU.EX2 R16, R21 ;  /* 0x0000001500107308 */ /* 0x000e620000000800 */
[----:B---3--:R-:W-:-:S02]  /*0530*/  @!P4 FMUL R2, R2, R2 ;  /* 0x000000020202c220 */ /* 0x008fc40000400000 */
[----:B------:R-:W-:Y:S01]  /*0540*/  FSETP.GT.AND P3, PT, R0, 8.50705917302346158658e+37, PT ;  /* 0x7e8000000000780b */ /* 0x000fe20003f64000 */
[----:B------:R-:W-:Y:S01]  /*0550*/  FMUL R24, R18, 1.4426950216293334961 ;  /* 0x3fb8aa3b12187820 */ /* 0x000fe20000400000 */
[----:B------:R-:W-:Y:S01]  /*0560*/  FSETP.GEU.AND P4, PT, R22, -126, PT ;  /* 0xc2fc00001600780b */ /* 0x000fe20003f8e000 */
[----:B------:R-:W-:Y:S01]  /*0570*/  FADD R25, R2, 1 ;  /* 0x3f80000002197421 */ /* 0x000fe20000000000 */
[----:B------:R-:W-:Y:S01]  /*0580*/  FSEL R23, R20, 1, P3 ;  /* 0x3f80000014177808 */ /* 0x000fe20001800000 */
[----:B------:R-:W-:Y:S01]  /*0590*/  @!P1 FMUL R19, R19, 0.5 ;  /* 0x3f00000013139820 */ /* 0x000fe20000400000 */
[----:B------:R-:W-:Y:S01]  /*05a0*/  FSETP.GEU.AND P2, PT, R24, -126, PT ;  /* 0xc2fc00001800780b */ /* 0x000fe20003f4e000 */
[----:B------:R-:W2:Y:S01]  /*05b0*/  MUFU.EX2 R18, R3 ;  /* 0x0000000300127308 */ /* 0x000ea20000000800 */
[----:B-1----:R-:W-:-:S05]  /*05c0*/  @!P5 FMUL R16, R16, R16 ;  /* 0x000000101010d220 */ /* 0x002fca0000400000 */
[----:B------:R-:W-:Y:S01]  /*05d0*/  @P3 FMUL R0, R0, 0.25 ;  /* 0x3e80000000003820 */ /* 0x000fe20000400000 */
[----:B------:R-:W-:Y:S01]  /*05e0*/  FSETP.GEU.AND P3, PT, R27, -126, PT ;  /* 0xc2fc00001b00780b */ /* 0x000fe20003f6e000 */
[----:B------:R-:W1:Y:S01]  /*05f0*/  MUFU.EX2 R19, R19 ;  /* 0x0000001300137308 */ /* 0x000e620000000800 */
[----:B------:R-:W-:Y:S01]  /*0600*/  @!P4 FMUL R22, R22, 0.5 ;  /* 0x3f0000001616c820 */ /* 0x000fe20000400000 */
[----:B------:R-:W-:Y:S01]  /*0610*/  FADD R21, R16, 1 ;  /* 0x3f80000010157421 */ /* 0x000fe20000000000 */
[----:B------:R-:W-:Y:S01]  /*0620*/  FSETP.GT.AND P5, PT, R25, 8.50705917302346158658e+37, PT ;  /* 0x7e8000001900780b */ /* 0x000fe20003fa4000 */
[----:B------:R-:W-:Y:S01]  /*0630*/  @!P2 FMUL R24, R24, 0.5 ;  /* 0x3f0000001818a820 */ /* 0x000fe20000400000 */
[----:B--2---:R-:W-:-:S03]  /*0640*/  @!P6 FMUL R18, R18, R18 ;  /* 0x000000121212e220 */ /* 0x004fc60000400000 */
[----:B------:R-:W2:Y:S01]  /*0650*/  MUFU.EX2 R22, R22 ;  /* 0x0000001600167308 */ /* 0x000ea20000000800 */
[----:B------:R-:W-:Y:S01]  /*0660*/  FSETP.GT.AND P6, PT, R21, 8.50705917302346158658e+37, PT ;  /* 0x7e8000001500780b */ /* 0x000fe20003fc4000 */
[----:B------:R-:W-:Y:S02]  /*0670*/  FADD R26, R18, 1 ;  /* 0x3f800000121a7421 */ /* 0x000fe40000000000 */
[----:B------:R-:W-:Y:S01]  /*0680*/  @!P3 FMUL R27, R27, 0.5 ;  /* 0x3f0000001b1bb820 */ /* 0x000fe20000400000 */
[----:B-1----:R-:W-:-:S03]  /*0690*/  @!P1 FMUL R19, R19, R19 ;  /* 0x0000001313139220 */ /* 0x002fc60000400000 */
[----:B------:R-:W1:Y:S01]  /*06a0*/  MUFU.EX2 R24, R24 ;  /* 0x0000001800187308 */ /* 0x000e620000000800 */
[----:B------:R-:W-:Y:S01]  /*06b0*/  FSETP.GT.AND P1, PT, R26, 8.50705917302346158658e+37, PT ;  /* 0x7e8000001a00780b */ /* 0x000fe20003f24000 */
[----:B------:R-:W-:Y:S01]  /*06c0*/  @P5 FMUL R25, R25, 0.25 ;  /* 0x3e80000019195820 */ /* 0x000fe20000400000 */
[----:B------:R-:W-:-:S03]  /*06d0*/  FADD R19, R19, 1 ;  /* 0x3f80000013137421 */ /* 0x000fc60000000000 */
[----:B------:R-:W-:Y:S01]  /*06e0*/  @P6 FMUL R21, R21, 0.25 ;  /* 0x3e80000015156820 */ /* 0x000fe20000400000 */
[----:B--2---:R-:W-:Y:S01]  /*06f0*/  @!P4 FMUL R22, R22, R22 ;  /* 0x000000161616c220 */ /* 0x004fe20000400000 */
[----:B------:R2:W3:Y:S03]  /*0700*/  MUFU.EX2 R3, R27 ;  /* 0x0000001b00037308 */ /* 0x0004e60000000800 */
[----:B------:R-:W-:-:S03]  /*0710*/  FADD R22, R22, 1 ;  /* 0x3f80000016167421 */ /* 0x000fc60000000000 */
[----:B------:R-:W-:Y:S01]  /*0720*/  @P1 FMUL R26, R26, 0.25 ;  /* 0x3e8000001a1a1820 */ /* 0x000fe20000400000 */
[----:B-1----:R-:W-:Y:S01]  /*0730*/  @!P2 FMUL R24, R24, R24 ;  /* 0x000000181818a220 */ /* 0x002fe20000400000 */
[----:B------:R-:W-:Y:S01]  /*0740*/  FSETP.GT.AND P2, PT, R19, 8.50705917302346158658e+37, PT ;  /* 0x7e8000001300780b */ /* 0x000fe20003f44000 */
[----:B------:R-:W1:Y:S01]  /*0750*/  MUFU.RCP R2, R0 ;  /* 0x0000000000027308 */ /* 0x000e620000001000 */
[----:B--2---:R-:W-:Y:S01]  /*0760*/  FSEL R27, R20, 1, P1 ;  /* 0x3f800000141b7808 */ /* 0x004fe20000800000 */
[----:B------:R-:W-:Y:S01]  /*0770*/  FADD R18, R24, 1 ;  /* 0x3f80000018127421 */ /* 0x000fe20000000000 */
[----:B---3--:R-:W-:-:S04]  /*0780*/  @!P3 FMUL R3, R3, R3 ;  /* 0x000000030303b220 */ /* 0x008fc80000400000 */
[----:B------:R-:W-:Y:S01]  /*0790*/  FSETP.GT.AND P3, PT, R18, 8.50705917302346158658e+37, PT ;  /* 0x7e8000001200780b */ /* 0x000fe20003f64000 */
[----:B------:R-:W2:Y:S01]  /*07a0*/  MUFU.RCP R16, R25 ;  /* 0x0000001900107308 */ /* 0x000ea20000001000 */
[----:B------:R-:W-:Y:S01]  /*07b0*/  FADD R24, R3, 1 ;  /* 0x3f80000003187421 */ /* 0x000fe20000000000 */
[----:B------:R-:W-:Y:S02]  /*07c0*/  FSEL R3, R20, 1, P5 ;  /* 0x3f80000014037808 */ /* 0x000fe40002800000 */
[----:B------:R-:W-:Y:S01]  /*07d0*/  @P2 FMUL R19, R19, 0.25 ;  /* 0x3e80000013132820 */ /* 0x000fe20000400000 */
[----:B------:R-:W-:Y:S02]  /*07e0*/  FSETP.GT.AND P5, PT, R22, 8.50705917302346158658e+37, PT ;  /* 0x7e8000001600780b */ /* 0x000fe40003fa4000 */
[----:B------:R-:W-:Y:S01]  /*07f0*/  FSETP.GT.AND P4, PT, R24, 8.50705917302346158658e+37, PT ;  /* 0x7e8000001800780b */ /* 0x000fe20003f84000 */
[----:B------:R-:W3:Y:S01]  /*0800*/  MUFU.RCP R21, R21 ;  /* 0x0000001500157308 */ /* 0x000ee20000001000 */
[----:B-1----:R-:W-:-:S03]  /*0810*/  FMUL R23, R2, R23 ;  /* 0x0000001702177220 */ /* 0x002fc60000400000 */
[----:B------:R-:W-:Y:S01]  /*0820*/  @P3 FMUL R18, R18, 0.25 ;  /* 0x3e80000012123820 */ /* 0x000fe20000400000 */
[----:B------:R-:W-:Y:S01]  /*0830*/  FFMA R4, R12, R23, R29 ;  /* 0x000000170c047223 */ /* 0x000fe2000000001d */
[----:B--2---:R-:W-:Y:S02]  /*0840*/  FMUL R16, R16, R3 ;  /* 0x0000000310107220 */ /* 0x004fe40000400000 */
[----:B------:R-:W-:Y:S01]  /*0850*/  MUFU.RCP R19, R19 ;  /* 0x0000001300137308 */ /* 0x000fe20000001000 */
[----:B------:R-:W1:Y:S01]  /*0860*/  LDC.64 R2, c[0x0][0x228] ;  /* 0x00008a00ff027b82 */ /* 0x000e620000000a00 */
[----:B------:R-:W-:Y:S02]  /*0870*/  @P5 FMUL R22, R22, 0.25 ;  /* 0x3e80000016165820 */ /* 0x000fe40000400000 */
[----:B------:R-:W-:-:S04]  /*0880*/  @P4 FMUL R24, R24, 0.25 ;  /* 0x3e80000018184820 */ /* 0x000fc80000400000 */
[----:B------:R2:W4:Y:S08]  /*0890*/  MUFU.RCP R0, R26 ;  /* 0x0000001a00007308 */ /* 0x0005300000001000 */
[----:B------:R5:W1:Y:S01]  /*08a0*/  MUFU.RCP R25, R24 ;  /* 0x0000001800197308 */ /* 0x000a620000001000 */
[----:B--2---:R-:W-:-:S05]  /*08b0*/  FSEL R26, R20, 1, P6 ;  /* 0x3f800000141a7808 */ /* 0x004fca0003000000 */
[----:B---3--:R-:W-:Y:S01]  /*08c0*/  FMUL R21, R21, R26 ;  /* 0x0000001a15157220 */ /* 0x008fe20000400000 */
[----:B------:R-:W-:Y:S01]  /*08d0*/  FSEL R26, R20, 1, P2 ;  /* 0x3f800000141a7808 */ /* 0x000fe20001000000 */
[----:B------:R-:W2:Y:S01]  /*08e0*/  MUFU.RCP R18, R18 ;  /* 0x0000001200127308 */ /* 0x000ea20000001000 */
[----:B----4-:R-:W-:Y:S01]  /*08f0*/  FMUL R0, R0, R27 ;  /* 0x0000001b00007220 */ /* 0x010fe20000400000 */
[----:B------:R-:W-:Y:S01]  /*0900*/  FSEL R27, R20, 1, P3 ;  /* 0x3f800000141b7808 */ /* 0x000fe20001800000 */
[----:B-1----:R-:W-:-:S04]  /*0910*/  IMAD.WIDE R2, R17, 0x4, R2 ;  /* 0x0000000411027825 */ /* 0x002fc800078e0202 */
[----:B------:R-:W-:Y:S01]  /*0920*/  FMUL R19, R19, R26 ;  /* 0x0000001a13137220 */ /* 0x000fe20000400000 */
[----:B------:R-:W-:Y:S02]  /*0930*/  FSEL R26, R20, 1, P4 ;  /* 0x3f800000141a7808 */ /* 0x000fe40002000000 */
[----:B-----5:R-:W-:Y:S01]  /*0940*/  SEL R24, R7, RZ, !P0 ;  /* 0x000000ff07187207 */ /* 0x020fe20004000000 */
[----:B------:R-:W1:Y:S01]  /*0950*/  MUFU.RCP R22, R22 ;  /* 0x0000001600167308 */ /* 0x000e620000001000 */
[----:B------:R-:W-:Y:S01]  /*0960*/  @P0 FMUL R4, R8, R19 ;  /* 0x0000001308040220 */ /* 0x000fe20000400000 */
[----:B0-----:R-:W-:Y:S01]  /*0970*/  FMUL R25, R25, R26 ;  /* 0x0000001a19197220 */ /* 0x001fe20000400000 */
[----:B------:R-:W-:Y:S01]  /*0980*/  FSEL R26, R20, 1, P5 ;  /* 0x3f800000141a7808 */ /* 0x000fe20002800000 */
[----:B------:R-:W-:Y:S01]  /*0990*/  FFMA R7, R15, R0, R24 ;  /* 0x000000000f077223 */ /* 0x000fe20000000018 */
[----:B------:R-:W-:Y:S01]  /*09a0*/  SEL R20, R5, RZ, !P0 ;  /* 0x000000ff05147207 */ /* 0x000fe20004000000 */
[----:B--2---:R-:W-:Y:S01]  /*09b0*/  FMUL R18, R18, R27 ;  /* 0x0000001b12127220 */ /* 0x004fe20000400000 */
[----:B------:R-:W-:-:S03]  /*09c0*/  SEL R27, R6, RZ, !P0 ;  /* 0x000000ff061b7207 */ /* 0x000fc60004000000 */
[----:B------:R-:W-:Y:S01]  /*09d0*/  FFMA R5, R13, R16, R20 ;  /* 0x000000100d057223 */ /* 0x000fe20000000014 */
[----:B------:R-:W-:Y:S01]  /*09e0*/  @P0 FMUL R5, R9, R18 ;  /* 0x0000001209050220 */ /* 0x000fe20000400000 */
[----:B------:R-:W-:Y:S01]  /*09f0*/  FFMA R6, R14, R21, R27 ;  /* 0x000000150e067223 */ /* 0x000fe2000000001b */
[----:B------:R-:W-:Y:S01]  /*0a00*/  @P0 FMUL R6, R10, R25 ;  /* 0x000000190a060220 */ /* 0x000fe20000400000 */
[----:B-1----:R-:W-:-:S04]  /*0a10*/  FMUL R22, R22, R26 ;  /* 0x0000001a16167220 */ /* 0x002fc80000400000 */
[----:B------:R-:W-:-:S05]  /*0a20*/  @P0 FMUL R7, R11, R22 ;  /* 0x000000160b070220 */ /* 0x000fca0000400000 */
[----:B------:R-:W-:Y:S01]  /*0a30*/  STG.E.128 desc[UR4][R2.64], R4 ;  /* 0x0000000402007986 */ /* 0x000fe2000c101d04 */
[----:B------:R-:W-:Y:S05]  /*0a40*/  EXIT ;  /* 0x000000000000794d */ /* 0x000fea0003800000 */
.L_x_0:
[----:B------:R-:W-:-:S00]  /*0a50*/  BRA `(.L_x_0) ;  /* 0xfffffffc00fc7947 */ /* 0x000fc0000383ffff */
[----:B------:R-:W-:-:S00]  /*0a60*/  NOP ;  /* 0x0000000000007918 */ /* 0x000fc00000000000 */
        /* <DEDUP_REMOVED lines=9> */
.L_x_1:


//--------------------- .nv.constant0.triton_poi_fused_cat_2 --------------------------
	.section	.nv.constant0.triton_poi_fused_cat_2,"a",@progbits
	.sectionflags	@""
	.align	4
.nv.constant0.triton_poi_fused_cat_2:
	.zero		564
